	.headerflags	@"EF_CUDA_TEXMODE_UNIFIED EF_CUDA_64BIT_ADDRESS EF_CUDA_ACCELERATORS EF_CUDA_SM90 EF_CUDA_VIRTUAL_SM(EF_CUDA_SM90)"
	.elftype	@"ET_EXEC"


//--------------------- .nv.info                  --------------------------
	.section	.nv.info,"",@"SHT_CUDA_INFO"
	.align	4


	//----- nvinfo : EIATTR_REGCOUNT
	.align		4
        /*0000*/ 	.byte	0x04, 0x2f
        /*0002*/ 	.short	(.L_1 - .L_0)
	.align		4
.L_0:
        /*0004*/ 	.word	index@(triton_poi_fused_convolution_max_pool2d_with_indices_relu_21)
        /*0008*/ 	.word	0x0000001d


	//----- nvinfo : EIATTR_MIN_STACK_SIZE
	.align		4
.L_1:
        /*000c*/ 	.byte	0x04, 0x12
        /*000e*/ 	.short	(.L_3 - .L_2)
	.align		4
.L_2:
        /*0010*/ 	.word	index@(triton_poi_fused_convolution_max_pool2d_with_indices_relu_21)
        /*0014*/ 	.word	0x00000000


	//----- nvinfo : EIATTR_FRAME_SIZE
	.align		4
.L_3:
        /*0018*/ 	.byte	0x04, 0x11
        /*001a*/ 	.short	(.L_5 - .L_4)
	.align		4
.L_4:
        /*001c*/ 	.word	index@(triton_poi_fused_convolution_max_pool2d_with_indices_relu_21)
        /*0020*/ 	.word	0x00000000


	//----- nvinfo : EIATTR_MIN_STACK_SIZE
	.align		4
.L_5:
        /*0024*/ 	.byte	0x04, 0x12
        /*0026*/ 	.short	(.L_7 - .L_6)
	.align		4
.L_6:
        /*0028*/ 	.word	index@(triton_poi_fused_convolution_max_pool2d_with_indices_relu_21)
        /*002c*/ 	.word	0x00000000
.L_7:


//--------------------- .nv.info.triton_poi_fused_convolution_max_pool2d_with_indices_relu_21 --------------------------
	.section	.nv.info.triton_poi_fused_convolution_max_pool2d_with_indices_relu_21,"",@"SHT_CUDA_INFO"
	.sectionflags	@""
	.align	4


	//----- nvinfo : EIATTR_CUDA_API_VERSION
	.align		4
        /*0000*/ 	.byte	0x04, 0x37
        /*0002*/ 	.short	(.L_9 - .L_8)
.L_8:
        /*0004*/ 	.word	0x0000007c


	//----- nvinfo : EIATTR_KPARAM_INFO
	.align		4
.L_9:
        /*0008*/ 	.byte	0x04, 0x17
        /*000a*/ 	.short	(.L_11 - .L_10)
.L_10:
        /*000c*/ 	.word	0x00000000
        /*0010*/ 	.short	0x0004
        /*0012*/ 	.short	0x001c
        /*0014*/ 	.byte	0x00, 0xf0, 0x11, 0x00


	//----- nvinfo : EIATTR_KPARAM_INFO
	.align		4
.L_11:
        /*0018*/ 	.byte	0x04, 0x17
        /*001a*/ 	.short	(.L_13 - .L_12)
.L_12:
        /*001c*/ 	.word	0x00000000
        /*0020*/ 	.short	0x0003
        /*0022*/ 	.short	0x0018
        /*0024*/ 	.byte	0x00, 0xf0, 0x11, 0x00


	//----- nvinfo : EIATTR_KPARAM_INFO
	.align		4
.L_13:
        /*0028*/ 	.byte	0x04, 0x17
        /*002a*/ 	.short	(.L_15 - .L_14)
.L_14:
        /*002c*/ 	.word	0x00000000
        /*0030*/ 	.short	0x0002
        /*0032*/ 	.short	0x0010
        /*0034*/ 	.byte	0x00, 0xf4, 0x21, 0x00


	//----- nvinfo : EIATTR_KPARAM_INFO
	.align		4
.L_15:
        /*0038*/ 	.byte	0x04, 0x17
        /*003a*/ 	.short	(.L_17 - .L_16)
.L_16:
        /*003c*/ 	.word	0x00000000
        /*0040*/ 	.short	0x0001
        /*0042*/ 	.short	0x0008
        /*0044*/ 	.byte	0x00, 0xf4, 0x21, 0x00


	//----- nvinfo : EIATTR_KPARAM_INFO
	.align		4
.L_17:
        /*0048*/ 	.byte	0x04, 0x17
        /*004a*/ 	.short	(.L_19 - .L_18)
.L_18:
        /*004c*/ 	.word	0x00000000
        /*0050*/ 	.short	0x0000
        /*0052*/ 	.short	0x0000
        /*0054*/ 	.byte	0x00, 0xf4, 0x21, 0x00


	//----- nvinfo : EIATTR_SPARSE_MMA_MASK
	.align		4
.L_19:
        /*0058*/ 	.byte	0x03, 0x50
        /*005a*/ 	.short	0x0000


	//----- nvinfo : EIATTR_MAXREG_COUNT
	.align		4
        /*005c*/ 	.byte	0x03, 0x1b
        /*005e*/ 	.short	0x00ff


	//----- nvinfo : EIATTR_EXIT_INSTR_OFFSETS
	.align		4
        /*0060*/ 	.byte	0x04, 0x1c
        /*0062*/ 	.short	(.L_21 - .L_20)


	//   ....[0]....
.L_20:
        /*0064*/ 	.word	0x000006d0


	//   ....[1]....
        /*0068*/ 	.word	0x00000750


	//----- nvinfo : EIATTR_REQNTID
	.align		4
.L_21:
        /*006c*/ 	.byte	0x04, 0x10
        /*006e*/ 	.short	(.L_23 - .L_22)
.L_22:
        /*0070*/ 	.word	0x00000080
        /*0074*/ 	.word	0x00000001
        /*0078*/ 	.word	0x00000001


	//----- nvinfo : EIATTR_CBANK_PARAM_SIZE
	.align		4
.L_23:
        /*007c*/ 	.byte	0x03, 0x19
        /*007e*/ 	.short	0x0020


	//----- nvinfo : EIATTR_PARAM_CBANK
	.align		4
        /*0080*/ 	.byte	0x04, 0x0a
        /*0082*/ 	.short	(.L_25 - .L_24)
	.align		4
.L_24:
        /*0084*/ 	.word	index@(.nv.constant0.triton_poi_fused_convolution_max_pool2d_with_indices_relu_21)
        /*0088*/ 	.short	0x0210
        /*008a*/ 	.short	0x0020


	//----- nvinfo : EIATTR_SW_WAR
	.align		4
.L_25:
        /*008c*/ 	.byte	0x04, 0x36
        /*008e*/ 	.short	(.L_27 - .L_26)
.L_26:
        /*0090*/ 	.word	0x00000008
.L_27:


//--------------------- .nv.callgraph             --------------------------
	.section	.nv.callgraph,"",@"SHT_CUDA_CALLGRAPH"
	.align	4
	.sectionentsize	8
	.align		4
        /*0000*/ 	.word	0x00000000
	.align		4
        /*0004*/ 	.word	0xffffffff
	.align		4
        /*0008*/ 	.word	0x00000000
	.align		4
        /*000c*/ 	.word	0xfffffffe
	.align		4
        /*0010*/ 	.word	0x00000000
	.align		4
        /*0014*/ 	.word	0xfffffffd
	.align		4
        /*0018*/ 	.word	0x00000000
	.align		4
        /*001c*/ 	.word	0xfffffffc


//--------------------- .text.triton_poi_fused_convolution_max_pool2d_with_indices_relu_21 --------------------------
	.section	.text.triton_poi_fused_convolution_max_pool2d_with_indices_relu_21,"ax",@progbits
	.sectionflags	@"SHF_BARRIERS=1"
	.align	128
        .global         triton_poi_fused_convolution_max_pool2d_with_indices_relu_21
        .type           triton_poi_fused_convolution_max_pool2d_with_indices_relu_21,@function
        .size           triton_poi_fused_convolution_max_pool2d_with_indices_relu_21,(.L_x_1 - triton_poi_fused_convolution_max_pool2d_with_indices_relu_21)
        .other          triton_poi_fused_convolution_max_pool2d_with_indices_relu_21,@"STO_CUDA_ENTRY STV_DEFAULT"
triton_poi_fused_convolution_max_pool2d_with_indices_relu_21:
.text.triton_poi_fused_convolution_max_pool2d_with_indices_relu_21:
[----:B------:R-:W0:Y:S02]  /*0000*/  LDC R1, c[0x0][0x28] ;  /* 0x00000a00ff017b82 */ /* 0x000e240000000800 */
[----:B------:R-:W1:Y:S01]  /*0010*/  S2R R3, SR_CTAID.Y ;  /* 0x0000000000037919 */ /* 0x000e620000002600 */
[----:B------:R-:W2:Y:S01]  /*0020*/  LDC.64 R6, c[0x0][0x210] ;  /* 0x00008400ff067b82 */ /* 0x000ea20000000a00 */
[----:B------:R-:W-:Y:S01]  /*0030*/  ULDC.64 UR6, c[0x0][0x208] ;  /* 0x0000820000067ab9 */ /* 0x000fe20000000a00 */
[----:B------:R-:W3:Y:S01]  /*0040*/  S2R R0, SR_TID.X ;  /* 0x0000000000007919 */ /* 0x000ee20000002100 */
[----:B------:R-:W4:Y:S01]  /*0050*/  S2R R9, SR_CTAID.X ;  /* 0x0000000000097919 */ /* 0x000f220000002500 */
[----:B-1----:R-:W-:Y:S01]  /*0060*/  IMAD.SHL.U32 R2, R3, 0x40, RZ ;  /* 0x0000004003027824 */ /* 0x002fe200078e00ff */
[----:B------:R-:W-:Y:S01]  /*0070*/  SHF.R.S32.HI R4, RZ, 0x19, R3 ;  /* 0x00000019ff047819 */ /* 0x000fe20000011403 */
[----:B---3--:R-:W-:-:S03]  /*0080*/  IMAD.SHL.U32 R16, R0, 0x4, RZ ;  /* 0x0000000400107824 */ /* 0x008fc600078e00ff */
[----:B------:R-:W-:Y:S02]  /*0090*/  SGXT R4, R4, 0x1 ;  /* 0x000000010404781a */ /* 0x000fe40000000200 */
[----:B------:R-:W-:Y:S02]  /*00a0*/  SHF.R.U32.HI R20, RZ, 0x4, R0 ;  /* 0x00000004ff147819 */ /* 0x000fe40000011600 */
[----:B------:R-:W-:Y:S02]  /*00b0*/  LOP3.LUT R3, R2, 0x3c, R16, 0xf8, !PT ;  /* 0x0000003c02037812 */ /* 0x000fe400078ef810 */
[----:B------:R-:W-:Y:S02]  /*00c0*/  SGXT.U32 R20, R20, 0x3 ;  /* 0x000000031414781a */ /* 0x000fe40000000000 */
[----:B------:R-:W-:Y:S02]  /*00d0*/  LEA.HI R8, R4, R3, RZ, 0x9 ;  /* 0x0000000304087211 */ /* 0x000fe400078f48ff */
[----:B------:R-:W1:Y:S02]  /*00e0*/  LDC.64 R4, c[0x0][0x218] ;  /* 0x00008600ff047b82 */ /* 0x000e640000000a00 */
[C---:B------:R-:W-:Y:S01]  /*00f0*/  LOP3.LUT R10, R8.reuse, 0xfffffe00, RZ, 0xc0, !PT ;  /* 0xfffffe00080a7812 */ /* 0x040fe200078ec0ff */
[----:B------:R-:W-:-:S04]  /*0100*/  IMAD.SHL.U32 R8, R8, 0x10, RZ ;  /* 0x0000001008087824 */ /* 0x000fc800078e00ff */
[----:B------:R-:W-:Y:S01]  /*0110*/  IMAD.IADD R13, R3, 0x1, -R10 ;  /* 0x00000001030d7824 */ /* 0x000fe200078e0a0a */
[----:B------:R-:W-:Y:S01]  /*0120*/  LOP3.LUT R10, R8, 0xffffe000, RZ, 0xc0, !PT ;  /* 0xffffe000080a7812 */ /* 0x000fe200078ec0ff */
[----:B----4-:R-:W-:-:S04]  /*0130*/  IMAD.SHL.U32 R3, R9, 0x10, RZ ;  /* 0x0000001009037824 */ /* 0x010fc800078e00ff */
[----:B------:R-:W-:Y:S01]  /*0140*/  IMAD.IADD R10, R13, 0x1, R10 ;  /* 0x000000010d0a7824 */ /* 0x000fe200078e020a */
[----:B------:R-:W-:Y:S02]  /*0150*/  LOP3.LUT R8, R3, R20, RZ, 0xfc, !PT ;  /* 0x0000001403087212 */ /* 0x000fe400078efcff */
[----:B------:R-:W-:Y:S02]  /*0160*/  LOP3.LUT R9, R3, 0x8, R20, 0xfe, !PT ;  /* 0x0000000803097812 */ /* 0x000fe400078efe14 */
[C---:B------:R-:W-:Y:S01]  /*0170*/  ISETP.GE.AND P0, PT, R8.reuse, 0x10, PT ;  /* 0x000000100800780c */ /* 0x040fe20003f06270 */
[--C-:B------:R-:W-:Y:S01]  /*0180*/  IMAD R19, R8, 0x200, R10.reuse ;  /* 0x0000020008137824 */ /* 0x100fe200078e020a */
[C---:B------:R-:W-:Y:S01]  /*0190*/  ISETP.GE.AND P1, PT, R9.reuse, 0x10, PT ;  /* 0x000000100900780c */ /* 0x040fe20003f26270 */
[----:B------:R-:W-:Y:S01]  /*01a0*/  IMAD R23, R9, 0x200, R10 ;  /* 0x0000020009177824 */ /* 0x000fe200078e020a */
[----:B------:R-:W-:Y:S02]  /*01b0*/  CS2R R8, SRZ ;  /* 0x0000000000087805 */ /* 0x000fe4000001ff00 */
[----:B------:R-:W-:Y:S01]  /*01c0*/  CS2R R10, SRZ ;  /* 0x00000000000a7805 */ /* 0x000fe2000001ff00 */
[----:B-1----:R-:W-:Y:S01]  /*01d0*/  IMAD.WIDE R12, R13, 0x4, R4 ;  /* 0x000000040d0c7825 */ /* 0x002fe200078e0204 */
[----:B------:R-:W-:-:S03]  /*01e0*/  CS2R R4, SRZ ;  /* 0x0000000000047805 */ /* 0x000fc6000001ff00 */
[--C-:B--2---:R-:W-:Y:S02]  /*01f0*/  IMAD.WIDE R18, R19, 0x4, R6.reuse ;  /* 0x0000000413127825 */ /* 0x104fe400078e0206 */
[----:B------:R-:W2:Y:S02]  /*0200*/  LDG.E.EL.128 R12, desc[UR6][R12.64] ;  /* 0x000000060c0c7981 */ /* 0x000ea4000c2e1d00 */
[----:B------:R-:W-:Y:S01]  /*0210*/  IMAD.WIDE R22, R23, 0x4, R6 ;  /* 0x0000000417167825 */ /* 0x000fe200078e0206 */
[----:B------:R-:W-:Y:S01]  /*0220*/  CS2R R6, SRZ ;  /* 0x0000000000067805 */ /* 0x000fe2000001ff00 */
[----:B------:R-:W2:Y:S05]  /*0230*/  @!P0 LDG.E.EL.128 R8, desc[UR6][R18.64] ;  /* 0x0000000612088981 */ /* 0x000eaa000c2e1d00 */
[----:B------:R1:W3:Y:S01]  /*0240*/  @!P1 LDG.E.EL.128 R4, desc[UR6][R22.64] ;  /* 0x0000000616049981 */ /* 0x0002e2000c2e1d00 */
[----:B------:R-:W4:Y:S01]  /*0250*/  S2UR UR5, SR_CgaCtaId ;  /* 0x00000000000579c3 */ /* 0x000f220000008800 */
[----:B------:R-:W-:Y:S01]  /*0260*/  IMAD.SHL.U32 R17, R0, 0x40, RZ ;  /* 0x0000004000117824 */ /* 0x000fe200078e00ff */
[----:B------:R-:W-:-:S04]  /*0270*/  UMOV UR4, 0x400 ;  /* 0x0000040000047882 */ /* 0x000fc80000000000 */
[----:B------:R-:W-:-:S04]  /*0280*/  LOP3.LUT R17, R17, 0x3c0, RZ, 0xc0, !PT ;  /* 0x000003c011117812 */ /* 0x000fc800078ec0ff */
[C---:B------:R-:W-:Y:S02]  /*0290*/  LOP3.LUT R24, R17.reuse, 0x10, RZ, 0xfc, !PT ;  /* 0x0000001011187812 */ /* 0x040fe400078efcff */
[C---:B------:R-:W-:Y:S02]  /*02a0*/  LOP3.LUT R25, R17.reuse, 0x20, RZ, 0xfc, !PT ;  /* 0x0000002011197812 */ /* 0x040fe400078efcff */
[C---:B------:R-:W-:Y:S02]  /*02b0*/  LOP3.LUT R21, R17.reuse, R20, RZ, 0xfc, !PT ;  /* 0x0000001411157212 */ /* 0x040fe400078efcff */
[----:B-1----:R-:W-:Y:S01]  /*02c0*/  LOP3.LUT R23, R17, 0x30, RZ, 0xfc, !PT ;  /* 0x0000003011177812 */ /* 0x002fe200078efcff */
[----:B----4-:R-:W-:-:S06]  /*02d0*/  UPRMT UR4, UR5, 0x654, UR4 ;  /* 0x0000065405047896 */ /* 0x010fcc0008000004 */
[----:B------:R-:W-:Y:S02]  /*02e0*/  LEA.HI R20, R17, UR4, RZ, 0x1e ;  /* 0x0000000411147c11 */ /* 0x000fe4000f8ff0ff */
[----:B------:R-:W-:Y:S02]  /*02f0*/  LEA.HI R24, R24, UR4, RZ, 0x1e ;  /* 0x0000000418187c11 */ /* 0x000fe4000f8ff0ff */
[----:B------:R-:W-:Y:S02]  /*0300*/  LEA.HI R22, R25, UR4, RZ, 0x1e ;  /* 0x0000000419167c11 */ /* 0x000fe4000f8ff0ff */
[----:B------:R-:W-:Y:S01]  /*0310*/  LEA.HI R26, R23, UR4, RZ, 0x1e ;  /* 0x00000004171a7c11 */ /* 0x000fe2000f8ff0ff */
[C---:B------:R-:W-:Y:S02]  /*0320*/  IMAD R18, R21.reuse, 0x4, R20 ;  /* 0x0000000415127824 */ /* 0x040fe400078e0214 */
[C---:B------:R-:W-:Y:S02]  /*0330*/  IMAD R17, R21.reuse, 0x4, R24 ;  /* 0x0000000415117824 */ /* 0x040fe400078e0218 */
[----:B------:R-:W-:-:S02]  /*0340*/  IMAD R20, R21, 0x4, R22 ;  /* 0x0000000415147824 */ /* 0x000fc400078e0216 */
[----:B------:R-:W-:Y:S01]  /*0350*/  IMAD R19, R21, 0x4, R26 ;  /* 0x0000000415137824 */ /* 0x000fe200078e021a */
[C---:B--2---:R-:W-:Y:S01]  /*0360*/  FSETP.GEU.AND P6, PT, R12.reuse, -R8, PT ;  /* 0x800000080c00720b */ /* 0x044fe20003fce000 */
[----:B------:R-:W-:Y:S01]  /*0370*/  FADD R8, R12, R8 ;  /* 0x000000080c087221 */ /* 0x000fe20000000000 */
[C---:B------:R-:W-:Y:S01]  /*0380*/  FSETP.GEU.AND P2, PT, R13.reuse, -R9, PT ;  /* 0x800000090d00720b */ /* 0x040fe20003f4e000 */
[----:B------:R-:W-:Y:S01]  /*0390*/  FADD R9, R13, R9 ;  /* 0x000000090d097221 */ /* 0x000fe20000000000 */
[C---:B------:R-:W-:Y:S01]  /*03a0*/  FSETP.GEU.AND P4, PT, R14.reuse, -R10, PT ;  /* 0x8000000a0e00720b */ /* 0x040fe20003f8e000 */
[----:B------:R-:W-:Y:S01]  /*03b0*/  FADD R10, R14, R10 ;  /* 0x0000000a0e0a7221 */ /* 0x000fe20000000000 */
[C---:B------:R-:W-:Y:S01]  /*03c0*/  FSETP.GEU.AND P5, PT, R15.reuse, -R11, PT ;  /* 0x8000000b0f00720b */ /* 0x040fe20003fae000 */
[----:B------:R-:W-:Y:S01]  /*03d0*/  FADD R11, R15, R11 ;  /* 0x0000000b0f0b7221 */ /* 0x000fe20000000000 */
[C---:B---3--:R-:W-:Y:S01]  /*03e0*/  FSETP.GEU.AND P0, PT, R12.reuse, -R4, PT ;  /* 0x800000040c00720b */ /* 0x048fe20003f0e000 */
[----:B------:R-:W-:Y:S01]  /*03f0*/  FADD R4, R12, R4 ;  /* 0x000000040c047221 */ /* 0x000fe20000000000 */
[C---:B------:R-:W-:Y:S01]  /*0400*/  FSETP.GEU.AND P1, PT, R13.reuse, -R5, PT ;  /* 0x800000050d00720b */ /* 0x040fe20003f2e000 */
[----:B------:R-:W-:Y:S01]  /*0410*/  FADD R5, R13, R5 ;  /* 0x000000050d057221 */ /* 0x000fe20000000000 */
[C---:B------:R-:W-:Y:S01]  /*0420*/  FSETP.GEU.AND P3, PT, R14.reuse, -R6, PT ;  /* 0x800000060e00720b */ /* 0x040fe20003f6e000 */
[----:B------:R-:W-:Y:S01]  /*0430*/  FADD R6, R14, R6 ;  /* 0x000000060e067221 */ /* 0x000fe20000000000 */
[----:B------:R-:W-:-:S02]  /*0440*/  FSEL R13, R8, RZ, P6 ;  /* 0x000000ff080d7208 */ /* 0x000fc40003000000 */
[C---:B------:R-:W-:Y:S01]  /*0450*/  FSETP.GEU.AND P6, PT, R15.reuse, -R7, PT ;  /* 0x800000070f00720b */ /* 0x040fe20003fce000 */
[----:B------:R-:W-:Y:S01]  /*0460*/  FADD R7, R15, R7 ;  /* 0x000000070f077221 */ /* 0x000fe20000000000 */
[----:B------:R-:W-:Y:S02]  /*0470*/  FSEL R12, R9, RZ, P2 ;  /* 0x000000ff090c7208 */ /* 0x000fe40001000000 */
[----:B------:R-:W-:Y:S02]  /*0480*/  FSEL R9, R10, RZ, P4 ;  /* 0x000000ff0a097208 */ /* 0x000fe40002000000 */
[----:B------:R-:W-:Y:S01]  /*0490*/  FSEL R10, R11, RZ, P5 ;  /* 0x000000ff0b0a7208 */ /* 0x000fe20002800000 */
[----:B------:R1:W-:Y:S01]  /*04a0*/  STS [R18], R13 ;  /* 0x0000000d12007388 */ /* 0x0003e20000000800 */
[----:B------:R-:W-:Y:S02]  /*04b0*/  FSEL R15, R4, RZ, P0 ;  /* 0x000000ff040f7208 */ /* 0x000fe40000000000 */
[----:B------:R-:W-:Y:S01]  /*04c0*/  FSEL R14, R5, RZ, P1 ;  /* 0x000000ff050e7208 */ /* 0x000fe20000800000 */
[----:B------:R-:W-:Y:S01]  /*04d0*/  STS [R17+0x40], R12 ;  /* 0x0000400c11007388 */ /* 0x000fe20000000800 */
[----:B------:R-:W-:-:S02]  /*04e0*/  FSEL R21, R6, RZ, P3 ;  /* 0x000000ff06157208 */ /* 0x000fc40001800000 */
[----:B------:R-:W-:Y:S01]  /*04f0*/  FSEL R22, R7, RZ, P6 ;  /* 0x000000ff07167208 */ /* 0x000fe20003000000 */
[----:B------:R-:W-:Y:S04]  /*0500*/  STS [R20+0x80], R9 ;  /* 0x0000800914007388 */ /* 0x000fe80000000800 */
[----:B------:R2:W-:Y:S04]  /*0510*/  STS [R19+0xc0], R10 ;  /* 0x0000c00a13007388 */ /* 0x0005e80000000800 */
[----:B------:R-:W-:Y:S04]  /*0520*/  STS [R18+0x20], R15 ;  /* 0x0000200f12007388 */ /* 0x000fe80000000800 */
[----:B------:R-:W-:Y:S04]  /*0530*/  STS [R17+0x60], R14 ;  /* 0x0000600e11007388 */ /* 0x000fe80000000800 */
[----:B------:R-:W-:Y:S04]  /*0540*/  STS [R20+0xa0], R21 ;  /* 0x0000a01514007388 */ /* 0x000fe80000000800 */
[----:B------:R-:W-:Y:S01]  /*0550*/  STS [R19+0xe0], R22 ;  /* 0x0000e01613007388 */ /* 0x000fe20000000800 */
[----:B------:R-:W-:-:S05]  /*0560*/  LOP3.LUT R8, R0, 0x7c, RZ, 0xc0, !PT ;  /* 0x0000007c00087812 */ /* 0x000fca00078ec0ff */
[----:B------:R-:W-:Y:S01]  /*0570*/  VIADD R11, R8, UR4 ;  /* 0x00000004080b7c36 */ /* 0x000fe20008000000 */
[----:B------:R-:W-:-:S05]  /*0580*/  LOP3.LUT R8, R16, 0x1fc, RZ, 0xc0, !PT ;  /* 0x000001fc10087812 */ /* 0x000fca00078ec0ff */
[----:B-1----:R-:W-:Y:S01]  /*0590*/  IMAD R13, R8, 0x4, R11 ;  /* 0x00000004080d7824 */ /* 0x002fe200078e020b */
[----:B------:R-:W-:Y:S08]  /*05a0*/  BAR.SYNC.DEFER_BLOCKING 0x0 ;  /* 0x0000000000007b1d */ /* 0x000ff00000010000 */
[----:B--2---:R-:W1:Y:S01]  /*05b0*/  LDC.64 R10, c[0x0][0x220] ;  /* 0x00008800ff0a7b82 */ /* 0x004e620000000a00 */
[----:B------:R-:W-:Y:S04]  /*05c0*/  LDS R4, [R13] ;  /* 0x000000000d047984 */ /* 0x000fe80000000800 */
[----:B------:R-:W-:Y:S04]  /*05d0*/  LDS R5, [R13+0x4] ;  /* 0x000004000d057984 */ /* 0x000fe80000000800 */
[----:B------:R-:W-:Y:S04]  /*05e0*/  LDS R6, [R13+0x8] ;  /* 0x000008000d067984 */ /* 0x000fe80000000800 */
[----:B------:R2:W3:Y:S01]  /*05f0*/  LDS R7, [R13+0xc] ;  /* 0x00000c000d077984 */ /* 0x0004e20000000800 */
[----:B------:R-:W-:-:S02]  /*0600*/  SHF.R.U32.HI R9, RZ, 0x2, R0 ;  /* 0x00000002ff097819 */ /* 0x000fc40000011600 */
[----:B------:R-:W-:Y:S02]  /*0610*/  LOP3.LUT R16, R3, 0xc, R16, 0xf8, !PT ;  /* 0x0000000c03107812 */ /* 0x000fe400078ef810 */
[----:B------:R-:W-:Y:S02]  /*0620*/  SGXT.U32 R9, R9, 0x5 ;  /* 0x000000050909781a */ /* 0x000fe40000000000 */
[----:B------:R-:W-:Y:S02]  /*0630*/  LOP3.LUT R0, R8, 0x200, RZ, 0xfc, !PT ;  /* 0x0000020008007812 */ /* 0x000fe400078efcff */
[----:B------:R-:W-:Y:S02]  /*0640*/  LOP3.LUT R9, R2, R9, RZ, 0xfc, !PT ;  /* 0x0000000902097212 */ /* 0x000fe400078efcff */
[----:B------:R-:W-:Y:S02]  /*0650*/  ISETP.GE.AND P0, PT, R16, 0x10, PT ;  /* 0x000000101000780c */ /* 0x000fe40003f06270 */
[----:B------:R-:W-:Y:S01]  /*0660*/  SHF.R.U32.HI R0, RZ, 0x2, R0 ;  /* 0x00000002ff007819 */ /* 0x000fe20000011600 */
[----:B------:R-:W-:-:S03]  /*0670*/  IMAD R9, R9, 0x10, R16 ;  /* 0x0000001009097824 */ /* 0x000fc600078e0210 */
[----:B------:R-:W-:Y:S01]  /*0680*/  LOP3.LUT R0, R0, 0xfc, RZ, 0xc0, !PT ;  /* 0x000000fc00007812 */ /* 0x000fe200078ec0ff */
[----:B-1----:R-:W-:-:S04]  /*0690*/  IMAD.WIDE R2, R9, 0x4, R10 ;  /* 0x0000000409027825 */ /* 0x002fc800078e020a */
[----:B--2---:R-:W-:-:S04]  /*06a0*/  VIADD R13, R0, UR4 ;  /* 0x00000004000d7c36 */ /* 0x004fc80008000000 */
[----:B------:R-:W-:Y:S01]  /*06b0*/  IMAD R13, R8, 0x4, R13 ;  /* 0x00000004080d7824 */ /* 0x000fe200078e020d */
[----:B---3--:R1:W-:Y:S01]  /*06c0*/  @!P0 STG.E.128 desc[UR6][R2.64], R4 ;  /* 0x0000000402008986 */ /* 0x0083e2000c101d06 */
[----:B------:R-:W-:Y:S05]  /*06d0*/  @P0 EXIT ;  /* 0x000000000000094d */ /* 0x000fea0003800000 */
[----:B-1----:R-:W-:Y:S01]  /*06e0*/  LDS R4, [R13+0x800] ;  /* 0x000800000d047984 */ /* 0x002fe20000000800 */
[----:B------:R-:W-:-:S03]  /*06f0*/  VIADD R9, R9, 0x200 ;  /* 0x0000020009097836 */ /* 0x000fc60000000000 */
[----:B------:R-:W-:Y:S01]  /*0700*/  LDS R5, [R13+0x804] ;  /* 0x000804000d057984 */ /* 0x000fe20000000800 */
[----:B------:R-:W-:-:S03]  /*0710*/  IMAD.WIDE R10, R9, 0x4, R10 ;  /* 0x00000004090a7825 */ /* 0x000fc600078e020a */
[----:B------:R-:W-:Y:S04]  /*0720*/  LDS R6, [R13+0x808] ;  /* 0x000808000d067984 */ /* 0x000fe80000000800 */
[----:B------:R-:W0:Y:S04]  /*0730*/  LDS R7, [R13+0x80c] ;  /* 0x00080c000d077984 */ /* 0x000e280000000800 */
[----:B0-----:R-:W-:Y:S01]  /*0740*/  STG.E.128 desc[UR6][R10.64], R4 ;  /* 0x000000040a007986 */ /* 0x001fe2000c101d06 */
[----:B------:R-:W-:Y:S05]  /*0750*/  EXIT ;  /* 0x000000000000794d */ /* 0x000fea0003800000 */
.L_x_0:
[----:B------:R-:W-:-:S00]  /*0760*/  BRA `(.L_x_0) ;  /* 0xfffffffc00fc7947 */ /* 0x000fc0000383ffff */
[----:B------:R-:W-:-:S00]  /*0770*/  NOP ;  /* 0x0000000000007918 */ /* 0x000fc00000000000 */
        /* <DEDUP_REMOVED lines=8> */
.L_x_1:


//--------------------- .nv.shared.triton_poi_fused_convolution_max_pool2d_with_indices_relu_21 --------------------------
	.section	.nv.shared.triton_poi_fused_convolution_max_pool2d_with_indices_relu_21,"aw",@nobits
	.sectionflags	@""
	.align	16
	.zero		1024


//--------------------- .nv.constant0.triton_poi_fused_convolution_max_pool2d_with_indices_relu_21 --------------------------
	.section	.nv.constant0.triton_poi_fused_convolution_max_pool2d_with_indices_relu_21,"a",@progbits
	.sectionflags	@""
	.align	4
.nv.constant0.triton_poi_fused_convolution_max_pool2d_with_indices_relu_21:
	.zero		560
